//
// Generated by NVIDIA NVVM Compiler
//
// Compiler Build ID: CL-36424714
// Cuda compilation tools, release 13.0, V13.0.88
// Based on NVVM 20.0.0
//

.version 9.0
.target sm_100
.address_size 64

	// .globl	_Z12reduceKerneliP6numberS0_
.extern .shared .align 16 .b8 sdata[];

.visible .entry _Z12reduceKerneliP6numberS0_(
	.param .u32 _Z12reduceKerneliP6numberS0__param_0,
	.param .u64 .ptr .align 1 _Z12reduceKerneliP6numberS0__param_1,
	.param .u64 .ptr .align 1 _Z12reduceKerneliP6numberS0__param_2
)
{
	.reg .pred 	%p<24>;
	.reg .b32 	%r<54>;
	.reg .b64 	%rd<13>;

	ld.param.u32 	%r19, [_Z12reduceKerneliP6numberS0__param_0];
	ld.param.u64 	%rd5, [_Z12reduceKerneliP6numberS0__param_1];
	ld.param.u64 	%rd4, [_Z12reduceKerneliP6numberS0__param_2];
	cvta.to.global.u64 	%rd1, %rd5;
	mov.u32 	%r1, %tid.x;
	mov.u32 	%r2, %ctaid.x;
	mov.u32 	%r53, %ntid.x;
	mul.lo.s32 	%r20, %r53, %r2;
	shl.b32 	%r21, %r20, 1;
	add.s32 	%r4, %r21, %r1;
	add.s32 	%r5, %r4, %r53;
	setp.ge.u32 	%p1, %r5, %r19;
	shl.b32 	%r22, %r1, 3;
	mov.u32 	%r23, sdata;
	add.s32 	%r6, %r23, %r22;
	@%p1 bra 	$L__BB0_4;
	mul.wide.u32 	%rd8, %r4, 8;
	add.s64 	%rd2, %rd1, %rd8;
	ld.global.u32 	%r7, [%rd2];
	mul.wide.u32 	%rd9, %r5, 8;
	add.s64 	%rd3, %rd1, %rd9;
	ld.global.u32 	%r8, [%rd3];
	setp.le.s32 	%p3, %r7, %r8;
	@%p3 bra 	$L__BB0_3;
	ld.global.u32 	%r27, [%rd2+4];
	st.shared.v2.u32 	[%r6], {%r7, %r27};
	bra.uni 	$L__BB0_6;
$L__BB0_3:
	ld.global.u32 	%r26, [%rd3+4];
	st.shared.v2.u32 	[%r6], {%r8, %r26};
	bra.uni 	$L__BB0_6;
$L__BB0_4:
	setp.ge.u32 	%p2, %r4, %r19;
	@%p2 bra 	$L__BB0_6;
	mul.wide.u32 	%rd6, %r4, 8;
	add.s64 	%rd7, %rd1, %rd6;
	ld.global.u32 	%r24, [%rd7];
	ld.global.u32 	%r25, [%rd7+4];
	st.shared.v2.u32 	[%r6], {%r24, %r25};
$L__BB0_6:
	bar.sync 	0;
	setp.lt.u32 	%p4, %r53, 66;
	@%p4 bra 	$L__BB0_11;
$L__BB0_7:
	mov.u32 	%r9, %r53;
	shr.u32 	%r53, %r9, 1;
	add.s32 	%r28, %r53, %r4;
	setp.ge.u32 	%p5, %r28, %r19;
	setp.ge.u32 	%p6, %r1, %r53;
	or.pred  	%p7, %p5, %p6;
	@%p7 bra 	$L__BB0_10;
	ld.shared.u32 	%r30, [%r6];
	shl.b32 	%r31, %r53, 3;
	add.s32 	%r11, %r6, %r31;
	ld.shared.u32 	%r12, [%r11];
	setp.gt.s32 	%p8, %r30, %r12;
	@%p8 bra 	$L__BB0_10;
	ld.shared.u32 	%r32, [%r11+4];
	st.shared.v2.u32 	[%r6], {%r12, %r32};
$L__BB0_10:
	bar.sync 	0;
	setp.gt.u32 	%p9, %r9, 131;
	@%p9 bra 	$L__BB0_7;
$L__BB0_11:
	setp.gt.u32 	%p10, %r1, 31;
	@%p10 bra 	$L__BB0_32;
	add.s32 	%r33, %r4, 32;
	setp.ge.u32 	%p11, %r33, %r19;
	@%p11 bra 	$L__BB0_15;
	ld.shared.u32 	%r34, [%r6];
	ld.shared.u32 	%r13, [%r6+256];
	setp.gt.s32 	%p12, %r34, %r13;
	@%p12 bra 	$L__BB0_15;
	ld.shared.u32 	%r35, [%r6+260];
	st.shared.v2.u32 	[%r6], {%r13, %r35};
$L__BB0_15:
	add.s32 	%r36, %r4, 16;
	setp.ge.u32 	%p13, %r36, %r19;
	@%p13 bra 	$L__BB0_18;
	ld.shared.u32 	%r37, [%r6];
	ld.shared.u32 	%r14, [%r6+128];
	setp.gt.s32 	%p14, %r37, %r14;
	@%p14 bra 	$L__BB0_18;
	ld.shared.u32 	%r38, [%r6+132];
	st.shared.v2.u32 	[%r6], {%r14, %r38};
$L__BB0_18:
	add.s32 	%r39, %r4, 8;
	setp.ge.u32 	%p15, %r39, %r19;
	@%p15 bra 	$L__BB0_21;
	ld.shared.u32 	%r40, [%r6];
	ld.shared.u32 	%r15, [%r6+64];
	setp.gt.s32 	%p16, %r40, %r15;
	@%p16 bra 	$L__BB0_21;
	ld.shared.u32 	%r41, [%r6+68];
	st.shared.v2.u32 	[%r6], {%r15, %r41};
$L__BB0_21:
	add.s32 	%r42, %r4, 4;
	setp.ge.u32 	%p17, %r42, %r19;
	@%p17 bra 	$L__BB0_24;
	ld.shared.u32 	%r43, [%r6];
	ld.shared.u32 	%r16, [%r6+32];
	setp.gt.s32 	%p18, %r43, %r16;
	@%p18 bra 	$L__BB0_24;
	ld.shared.u32 	%r44, [%r6+36];
	st.shared.v2.u32 	[%r6], {%r16, %r44};
$L__BB0_24:
	add.s32 	%r45, %r4, 2;
	setp.ge.u32 	%p19, %r45, %r19;
	@%p19 bra 	$L__BB0_27;
	ld.shared.u32 	%r46, [%r6];
	ld.shared.u32 	%r17, [%r6+16];
	setp.gt.s32 	%p20, %r46, %r17;
	@%p20 bra 	$L__BB0_27;
	ld.shared.u32 	%r47, [%r6+20];
	st.shared.v2.u32 	[%r6], {%r17, %r47};
$L__BB0_27:
	add.s32 	%r48, %r4, 1;
	setp.ge.u32 	%p21, %r48, %r19;
	@%p21 bra 	$L__BB0_30;
	ld.shared.u32 	%r49, [%r6];
	ld.shared.u32 	%r18, [%r6+8];
	setp.gt.s32 	%p22, %r49, %r18;
	@%p22 bra 	$L__BB0_30;
	ld.shared.u32 	%r50, [%r6+12];
	st.shared.v2.u32 	[%r6], {%r18, %r50};
$L__BB0_30:
	setp.ne.s32 	%p23, %r1, 0;
	@%p23 bra 	$L__BB0_32;
	cvta.to.global.u64 	%rd10, %rd4;
	mul.wide.u32 	%rd11, %r2, 8;
	add.s64 	%rd12, %rd10, %rd11;
	ld.shared.v2.u32 	{%r51, %r52}, [sdata];
	st.global.u32 	[%rd12], %r51;
	st.global.u32 	[%rd12+4], %r52;
$L__BB0_32:
	ret;

}
	// .globl	_Z10swapKerneliP6numberS0_
.visible .entry _Z10swapKerneliP6numberS0_(
	.param .u32 _Z10swapKerneliP6numberS0__param_0,
	.param .u64 .ptr .align 1 _Z10swapKerneliP6numberS0__param_1,
	.param .u64 .ptr .align 1 _Z10swapKerneliP6numberS0__param_2
)
{
	.reg .pred 	%p<2>;
	.reg .b32 	%r<7>;
	.reg .b64 	%rd<9>;

	ld.param.u32 	%r1, [_Z10swapKerneliP6numberS0__param_0];
	ld.param.u64 	%rd1, [_Z10swapKerneliP6numberS0__param_1];
	ld.param.u64 	%rd2, [_Z10swapKerneliP6numberS0__param_2];
	mov.u32 	%r2, %tid.x;
	setp.ne.s32 	%p1, %r2, 0;
	@%p1 bra 	$L__BB1_2;
	cvta.to.global.u64 	%rd3, %rd2;
	cvta.to.global.u64 	%rd4, %rd1;
	ld.global.u32 	%r3, [%rd3];
	ld.global.u32 	%r4, [%rd3+4];
	add.s32 	%r5, %r1, -1;
	mul.wide.s32 	%rd5, %r1, 8;
	add.s64 	%rd6, %rd4, %rd5;
	ld.global.u32 	%r6, [%rd6+-8];
	mul.wide.s32 	%rd7, %r4, 8;
	add.s64 	%rd8, %rd4, %rd7;
	st.global.u32 	[%rd8], %r6;
	st.global.u32 	[%rd8+4], %r4;
	st.global.u32 	[%rd6+-8], %r3;
	st.global.u32 	[%rd6+-4], %r5;
$L__BB1_2:
	ret;

}


// ===== COMPILED SASS (sm_100) =====

	.target	sm_100

	.elftype	@"ET_EXEC"


//--------------------- .note.nv.tkinfo           --------------------------
	.section	.note.nv.tkinfo,"",@"SHT_NOTE"
	.sectionflags	@"SHF_NOTE_NV_TKINFO"
	.tkinfo
        /*0018*/ 	.word	0x00000002
        /*0030*/ 	.string	""
        /*0030*/ 	.string	"ptxas"
        /*0030*/ 	.string	"Cuda compilation tools, release 13.0, V13.0.88"
        /*0030*/ 	.string	"Build cuda_13.0.r13.0/compiler.36424714_0"
        /*0030*/ 	.string	"-arch sm_100 -m 64 "



//--------------------- .note.nv.cuinfo           --------------------------
	.section	.note.nv.cuinfo,"",@"SHT_NOTE"
	.sectionflags	@"SHF_NOTE_NV_CUINFO"
        /*0018*/ 	.short	0x0002
        /*001a*/ 	.short	0x0064
        /*001c*/ 	.short	0x0082
	.zero		2


//--------------------- .nv.info                  --------------------------
	.section	.nv.info,"",@"SHT_CUDA_INFO"
	.align	4


	//----- nvinfo : EIATTR_REGCOUNT
	.align		4
        /*0000*/ 	.byte	0x04, 0x2f
        /*0002*/ 	.short	(.L_1 - .L_0)
	.align		4
.L_0:
        /*0004*/ 	.word	index@(_Z12reduceKerneliP6numberS0_)
        /*0008*/ 	.word	0x00000012


	//----- nvinfo : EIATTR_FRAME_SIZE
	.align		4
.L_1:
        /*000c*/ 	.byte	0x04, 0x11
        /*000e*/ 	.short	(.L_3 - .L_2)
	.align		4
.L_2:
        /*0010*/ 	.word	index@(_Z12reduceKerneliP6numberS0_)
        /*0014*/ 	.word	0x00000000


	//----- nvinfo : EIATTR_REGCOUNT
	.align		4
.L_3:
        /*0018*/ 	.byte	0x04, 0x2f
        /*001a*/ 	.short	(.L_5 - .L_4)
	.align		4
.L_4:
        /*001c*/ 	.word	index@(_Z10swapKerneliP6numberS0_)
        /*0020*/ 	.word	0x00000012


	//----- nvinfo : EIATTR_FRAME_SIZE
	.align		4
.L_5:
        /*0024*/ 	.byte	0x04, 0x11
        /*0026*/ 	.short	(.L_7 - .L_6)
	.align		4
.L_6:
        /*0028*/ 	.word	index@(_Z10swapKerneliP6numberS0_)
        /*002c*/ 	.word	0x00000000


	//----- nvinfo : EIATTR_MIN_STACK_SIZE
	.align		4
.L_7:
        /*0030*/ 	.byte	0x04, 0x12
        /*0032*/ 	.short	(.L_9 - .L_8)
	.align		4
.L_8:
        /*0034*/ 	.word	index@(_Z10swapKerneliP6numberS0_)
        /*0038*/ 	.word	0x00000000


	//----- nvinfo : EIATTR_MIN_STACK_SIZE
	.align		4
.L_9:
        /*003c*/ 	.byte	0x04, 0x12
        /*003e*/ 	.short	(.L_11 - .L_10)
	.align		4
.L_10:
        /*0040*/ 	.word	index@(_Z12reduceKerneliP6numberS0_)
        /*0044*/ 	.word	0x00000000
.L_11:


//--------------------- .nv.compat                --------------------------
	.section	.nv.compat,"",@"SHT_CUDA_COMPAT_INFO"
	.align	4
        /*0000*/ 	.byte	0x02, 0x09, 0x00, 0x00, 0x02, 0x02, 0x01, 0x00, 0x02, 0x05, 0x05, 0x00, 0x03, 0x07, 0x01, 0x01
        /*0010*/ 	.byte	0x02, 0x03, 0x00, 0x00, 0x02, 0x06, 0x01, 0x00, 0x04, 0x0b, 0x08, 0x00, 0x09, 0x00, 0x00, 0x00
        /*0020*/ 	.byte	0x00, 0x00, 0x00, 0x00


//--------------------- .nv.info._Z10swapKerneliP6numberS0_ --------------------------
	.section	.nv.info._Z10swapKerneliP6numberS0_,"",@"SHT_CUDA_INFO"
	.sectionflags	@""
	.align	4


	//----- nvinfo : EIATTR_CUDA_API_VERSION
	.align		4
        /*0000*/ 	.byte	0x04, 0x37
        /*0002*/ 	.short	(.L_13 - .L_12)
.L_12:
        /*0004*/ 	.word	0x00000082


	//----- nvinfo : EIATTR_KPARAM_INFO
	.align		4
.L_13:
        /*0008*/ 	.byte	0x04, 0x17
        /*000a*/ 	.short	(.L_15 - .L_14)
.L_14:
        /*000c*/ 	.word	0x00000000
        /*0010*/ 	.short	0x0002
        /*0012*/ 	.short	0x0010
        /*0014*/ 	.byte	0x00, 0xf5, 0x21, 0x00


	//----- nvinfo : EIATTR_KPARAM_INFO
	.align		4
.L_15:
        /*0018*/ 	.byte	0x04, 0x17
        /*001a*/ 	.short	(.L_17 - .L_16)
.L_16:
        /*001c*/ 	.word	0x00000000
        /*0020*/ 	.short	0x0001
        /*0022*/ 	.short	0x0008
        /*0024*/ 	.byte	0x00, 0xf5, 0x21, 0x00


	//----- nvinfo : EIATTR_KPARAM_INFO
	.align		4
.L_17:
        /*0028*/ 	.byte	0x04, 0x17
        /*002a*/ 	.short	(.L_19 - .L_18)
.L_18:
        /*002c*/ 	.word	0x00000000
        /*0030*/ 	.short	0x0000
        /*0032*/ 	.short	0x0000
        /*0034*/ 	.byte	0x00, 0xf0, 0x11, 0x00


	//----- nvinfo : EIATTR_SPARSE_MMA_MASK
	.align		4
.L_19:
        /*0038*/ 	.byte	0x03, 0x50
        /*003a*/ 	.short	0x0000


	//----- nvinfo : EIATTR_MAXREG_COUNT
	.align		4
        /*003c*/ 	.byte	0x03, 0x1b
        /*003e*/ 	.short	0x00ff


	//----- nvinfo : EIATTR_MERCURY_ISA_VERSION
	.align		4
        /*0040*/ 	.byte	0x03, 0x5f
        /*0042*/ 	.short	0x0101


	//----- nvinfo : EIATTR_VRC_CTA_INIT_COUNT
	.align		4
        /*0044*/ 	.byte	0x02, 0x4a
	.zero		1
	.zero		1


	//----- nvinfo : EIATTR_EXIT_INSTR_OFFSETS
	.align		4
        /*0048*/ 	.byte	0x04, 0x1c
        /*004a*/ 	.short	(.L_21 - .L_20)


	//   ....[0]....
.L_20:
        /*004c*/ 	.word	0x00000030


	//   ....[1]....
        /*0050*/ 	.word	0x00000120


	//----- nvinfo : EIATTR_CBANK_PARAM_SIZE
	.align		4
.L_21:
        /*0054*/ 	.byte	0x03, 0x19
        /*0056*/ 	.short	0x0018


	//----- nvinfo : EIATTR_PARAM_CBANK
	.align		4
        /*0058*/ 	.byte	0x04, 0x0a
        /*005a*/ 	.short	(.L_23 - .L_22)
	.align		4
.L_22:
        /*005c*/ 	.word	index@(.nv.constant0._Z10swapKerneliP6numberS0_)
        /*0060*/ 	.short	0x0380
        /*0062*/ 	.short	0x0018


	//----- nvinfo : EIATTR_SW_WAR
	.align		4
.L_23:
        /*0064*/ 	.byte	0x04, 0x36
        /*0066*/ 	.short	(.L_25 - .L_24)
.L_24:
        /*0068*/ 	.word	0x00000008
.L_25:


//--------------------- .nv.info._Z12reduceKerneliP6numberS0_ --------------------------
	.section	.nv.info._Z12reduceKerneliP6numberS0_,"",@"SHT_CUDA_INFO"
	.sectionflags	@""
	.align	4


	//----- nvinfo : EIATTR_CUDA_API_VERSION
	.align		4
        /*0000*/ 	.byte	0x04, 0x37
        /*0002*/ 	.short	(.L_27 - .L_26)
.L_26:
        /*0004*/ 	.word	0x00000082


	//----- nvinfo : EIATTR_KPARAM_INFO
	.align		4
.L_27:
        /*0008*/ 	.byte	0x04, 0x17
        /*000a*/ 	.short	(.L_29 - .L_28)
.L_28:
        /*000c*/ 	.word	0x00000000
        /*0010*/ 	.short	0x0002
        /*0012*/ 	.short	0x0010
        /*0014*/ 	.byte	0x00, 0xf5, 0x21, 0x00


	//----- nvinfo : EIATTR_KPARAM_INFO
	.align		4
.L_29:
        /*0018*/ 	.byte	0x04, 0x17
        /*001a*/ 	.short	(.L_31 - .L_30)
.L_30:
        /*001c*/ 	.word	0x00000000
        /*0020*/ 	.short	0x0001
        /*0022*/ 	.short	0x0008
        /*0024*/ 	.byte	0x00, 0xf5, 0x21, 0x00


	//----- nvinfo : EIATTR_KPARAM_INFO
	.align		4
.L_31:
        /*0028*/ 	.byte	0x04, 0x17
        /*002a*/ 	.short	(.L_33 - .L_32)
.L_32:
        /*002c*/ 	.word	0x00000000
        /*0030*/ 	.short	0x0000
        /*0032*/ 	.short	0x0000
        /*0034*/ 	.byte	0x00, 0xf0, 0x11, 0x00


	//----- nvinfo : EIATTR_SPARSE_MMA_MASK
	.align		4
.L_33:
        /*0038*/ 	.byte	0x03, 0x50
        /*003a*/ 	.short	0x0000


	//----- nvinfo : EIATTR_MAXREG_COUNT
	.align		4
        /*003c*/ 	.byte	0x03, 0x1b
        /*003e*/ 	.short	0x00ff


	//----- nvinfo : EIATTR_NUM_BARRIERS
	.align		4
        /*0040*/ 	.byte	0x02, 0x4c
        /*0042*/ 	.byte	0x01
	.zero		1


	//----- nvinfo : EIATTR_MERCURY_ISA_VERSION
	.align		4
        /*0044*/ 	.byte	0x03, 0x5f
        /*0046*/ 	.short	0x0101


	//----- nvinfo : EIATTR_VRC_CTA_INIT_COUNT
	.align		4
        /*0048*/ 	.byte	0x02, 0x4a
	.zero		1
	.zero		1


	//----- nvinfo : EIATTR_EXIT_INSTR_OFFSETS
	.align		4
        /*004c*/ 	.byte	0x04, 0x1c
        /*004e*/ 	.short	(.L_35 - .L_34)


	//   ....[0]....
.L_34:
        /*0050*/ 	.word	0x00000390


	//   ....[1]....
        /*0054*/ 	.word	0x00000710


	//   ....[2]....
        /*0058*/ 	.word	0x000007a0


	//----- nvinfo : EIATTR_CRS_STACK_SIZE
	.align		4
.L_35:
        /*005c*/ 	.byte	0x04, 0x1e
        /*005e*/ 	.short	(.L_37 - .L_36)
.L_36:
        /*0060*/ 	.word	0x00000000


	//----- nvinfo : EIATTR_CBANK_PARAM_SIZE
	.align		4
.L_37:
        /*0064*/ 	.byte	0x03, 0x19
        /*0066*/ 	.short	0x0018


	//----- nvinfo : EIATTR_PARAM_CBANK
	.align		4
        /*0068*/ 	.byte	0x04, 0x0a
        /*006a*/ 	.short	(.L_39 - .L_38)
	.align		4
.L_38:
        /*006c*/ 	.word	index@(.nv.constant0._Z12reduceKerneliP6numberS0_)
        /*0070*/ 	.short	0x0380
        /*0072*/ 	.short	0x0018


	//----- nvinfo : EIATTR_SW_WAR
	.align		4
.L_39:
        /*0074*/ 	.byte	0x04, 0x36
        /*0076*/ 	.short	(.L_41 - .L_40)
.L_40:
        /*0078*/ 	.word	0x00000008
.L_41:


//--------------------- .nv.callgraph             --------------------------
	.section	.nv.callgraph,"",@"SHT_CUDA_CALLGRAPH"
	.align	4
	.sectionentsize	8
	.align		4
        /*0000*/ 	.word	0x00000000
	.align		4
        /*0004*/ 	.word	0xffffffff
	.align		4
        /*0008*/ 	.word	0x00000000
	.align		4
        /*000c*/ 	.word	0xfffffffe
	.align		4
        /*0010*/ 	.word	0x00000000
	.align		4
        /*0014*/ 	.word	0xfffffffd
	.align		4
        /*0018*/ 	.word	0x00000000
	.align		4
        /*001c*/ 	.word	0xfffffffc


//--------------------- .text._Z10swapKerneliP6numberS0_ --------------------------
	.section	.text._Z10swapKerneliP6numberS0_,"ax",@progbits
	.align	128
        .global         _Z10swapKerneliP6numberS0_
        .type           _Z10swapKerneliP6numberS0_,@function
        .size           _Z10swapKerneliP6numberS0_,(.L_x_21 - _Z10swapKerneliP6numberS0_)
        .other          _Z10swapKerneliP6numberS0_,@"STO_CUDA_ENTRY STV_DEFAULT"
_Z10swapKerneliP6numberS0_:
.text._Z10swapKerneliP6numberS0_:
[----:B------:R-:W-:Y:S01]  /*0000*/  LDC R1, c[0x0][0x37c] ;  /* 0x0000df00ff017b82 */ /* 0x000fe20000000800 */
[----:B------:R-:W0:Y:S02]  /*0010*/  S2R R0, SR_TID.X ;  /* 0x0000000000007919 */ /* 0x000e240000002100 */
[----:B0-----:R-:W-:-:S13]  /*0020*/  ISETP.NE.AND P0, PT, R0, RZ, PT ;  /* 0x000000ff0000720c */ /* 0x001fda0003f05270 */
[----:B------:R-:W-:Y:S05]  /*0030*/  @P0 EXIT ;  /* 0x000000000000094d */ /* 0x000fea0003800000 */
[----:B------:R-:W0:Y:S01]  /*0040*/  LDC R13, c[0x0][0x380] ;  /* 0x0000e000ff0d7b82 */ /* 0x000e220000000800 */
[----:B------:R-:W1:Y:S07]  /*0050*/  LDCU.64 UR4, c[0x0][0x358] ;  /* 0x00006b00ff0477ac */ /* 0x000e6e0008000a00 */
[----:B------:R-:W1:Y:S08]  /*0060*/  LDC.64 R2, c[0x0][0x390] ;  /* 0x0000e400ff027b82 */ /* 0x000e700000000a00 */
[----:B------:R-:W0:Y:S01]  /*0070*/  LDC.64 R6, c[0x0][0x388] ;  /* 0x0000e200ff067b82 */ /* 0x000e220000000a00 */
[----:B-1----:R-:W2:Y:S04]  /*0080*/  LDG.E R11, desc[UR4][R2.64+0x4] ;  /* 0x00000404020b7981 */ /* 0x002ea8000c1e1900 */
[----:B------:R-:W3:Y:S01]  /*0090*/  LDG.E R9, desc[UR4][R2.64] ;  /* 0x0000000402097981 */ /* 0x000ee2000c1e1900 */
[----:B0-----:R-:W-:-:S05]  /*00a0*/  IMAD.WIDE R4, R13, 0x8, R6 ;  /* 0x000000080d047825 */ /* 0x001fca00078e0206 */
[----:B------:R-:W4:Y:S01]  /*00b0*/  LDG.E R15, desc[UR4][R4.64+-0x8] ;  /* 0xfffff804040f7981 */ /* 0x000f22000c1e1900 */
[----:B------:R-:W-:Y:S01]  /*00c0*/  IADD3 R13, PT, PT, R13, -0x1, RZ ;  /* 0xffffffff0d0d7810 */ /* 0x000fe20007ffe0ff */
[----:B--2---:R-:W-:-:S05]  /*00d0*/  IMAD.WIDE R6, R11, 0x8, R6 ;  /* 0x000000080b067825 */ /* 0x004fca00078e0206 */
[----:B------:R-:W-:Y:S04]  /*00e0*/  STG.E desc[UR4][R6.64+0x4], R11 ;  /* 0x0000040b06007986 */ /* 0x000fe8000c101904 */
[----:B----4-:R-:W-:Y:S04]  /*00f0*/  STG.E desc[UR4][R6.64], R15 ;  /* 0x0000000f06007986 */ /* 0x010fe8000c101904 */
[----:B---3--:R-:W-:Y:S04]  /*0100*/  STG.E desc[UR4][R4.64+-0x8], R9 ;  /* 0xfffff80904007986 */ /* 0x008fe8000c101904 */
[----:B------:R-:W-:Y:S01]  /*0110*/  STG.E desc[UR4][R4.64+-0x4], R13 ;  /* 0xfffffc0d04007986 */ /* 0x000fe2000c101904 */
[----:B------:R-:W-:Y:S05]  /*0120*/  EXIT ;  /* 0x000000000000794d */ /* 0x000fea0003800000 */
.L_x_0:
[----:B------:R-:W-:-:S00]  /*0130*/  BRA `(.L_x_0) ;  /* 0xfffffffc00fc7947 */ /* 0x000fc0000383ffff */
[----:B------:R-:W-:-:S00]  /*0140*/  NOP ;  /* 0x0000000000007918 */ /* 0x000fc00000000000 */
        /* <DEDUP_REMOVED lines=11> */
.L_x_21:


//--------------------- .text._Z12reduceKerneliP6numberS0_ --------------------------
	.section	.text._Z12reduceKerneliP6numberS0_,"ax",@progbits
	.align	128
        .global         _Z12reduceKerneliP6numberS0_
        .type           _Z12reduceKerneliP6numberS0_,@function
        .size           _Z12reduceKerneliP6numberS0_,(.L_x_22 - _Z12reduceKerneliP6numberS0_)
        .other          _Z12reduceKerneliP6numberS0_,@"STO_CUDA_ENTRY STV_DEFAULT"
_Z12reduceKerneliP6numberS0_:
.text._Z12reduceKerneliP6numberS0_:
[----:B------:R-:W-:Y:S01]  /*0000*/  LDC R1, c[0x0][0x37c] ;  /* 0x0000df00ff017b82 */ /* 0x000fe20000000800 */
[----:B------:R-:W0:Y:S01]  /*0010*/  S2R R0, SR_CTAID.X ;  /* 0x0000000000007919 */ /* 0x000e220000002500 */
[----:B------:R-:W1:Y:S06]  /*0020*/  LDCU UR7, c[0x0][0x360] ;  /* 0x00006c00ff0777ac */ /* 0x000e6c0008000800 */
[----:B------:R-:W2:Y:S01]  /*0030*/  S2UR UR5, SR_CgaCtaId ;  /* 0x00000000000579c3 */ /* 0x000ea20000008800 */
[----:B------:R-:W-:Y:S01]  /*0040*/  BSSY.RECONVERGENT B0, `(.L_x_1) ;  /* 0x000001f000007945 */ /* 0x000fe20003800200 */
[----:B------:R-:W3:Y:S01]  /*0050*/  S2R R3, SR_TID.X ;  /* 0x0000000000037919 */ /* 0x000ee20000002100 */
[----:B------:R-:W4:Y:S01]  /*0060*/  LDCU UR6, c[0x0][0x380] ;  /* 0x00007000ff0677ac */ /* 0x000f220008000800 */
[----:B------:R-:W-:Y:S01]  /*0070*/  UMOV UR4, 0x400 ;  /* 0x0000040000047882 */ /* 0x000fe20000000000 */
[----:B------:R-:W0:Y:S01]  /*0080*/  LDCU.64 UR8, c[0x0][0x358] ;  /* 0x00006b00ff0877ac */ /* 0x000e220008000a00 */
[----:B-1----:R-:W-:Y:S01]  /*0090*/  IMAD.U32 R11, RZ, RZ, UR7 ;  /* 0x00000007ff0b7e24 */ /* 0x002fe2000f8e00ff */
[----:B--2---:R-:W-:Y:S01]  /*00a0*/  ULEA UR4, UR5, UR4, 0x18 ;  /* 0x0000000405047291 */ /* 0x004fe2000f8ec0ff */
[----:B0-----:R-:W-:-:S04]  /*00b0*/  IMAD R4, R0, UR7, RZ ;  /* 0x0000000700047c24 */ /* 0x001fc8000f8e02ff */
[----:B---3--:R-:W-:Y:S01]  /*00c0*/  IMAD R4, R4, 0x2, R3 ;  /* 0x0000000204047824 */ /* 0x008fe200078e0203 */
[----:B------:R-:W-:-:S03]  /*00d0*/  LEA R2, R3, UR4, 0x3 ;  /* 0x0000000403027c11 */ /* 0x000fc6000f8e18ff */
[----:B------:R-:W-:-:S05]  /*00e0*/  VIADD R5, R4, UR7 ;  /* 0x0000000704057c36 */ /* 0x000fca0008000000 */
[----:B----4-:R-:W-:-:S13]  /*00f0*/  ISETP.GE.U32.AND P0, PT, R5, UR6, PT ;  /* 0x0000000605007c0c */ /* 0x010fda000bf06070 */
[----:B------:R-:W-:Y:S05]  /*0100*/  @P0 BRA `(.L_x_2) ;  /* 0x00000000002c0947 */ /* 0x000fea0003800000 */
[----:B------:R-:W0:Y:S02]  /*0110*/  LDC.64 R8, c[0x0][0x388] ;  /* 0x0000e200ff087b82 */ /* 0x000e240000000a00 */
[----:B0-----:R-:W-:-:S04]  /*0120*/  IMAD.WIDE.U32 R6, R4, 0x8, R8 ;  /* 0x0000000804067825 */ /* 0x001fc800078e0008 */
[----:B------:R-:W-:Y:S01]  /*0130*/  IMAD.WIDE.U32 R8, R5, 0x8, R8 ;  /* 0x0000000805087825 */ /* 0x000fe200078e0008 */
[----:B------:R-:W2:Y:S04]  /*0140*/  LDG.E R12, desc[UR8][R6.64] ;  /* 0x00000008060c7981 */ /* 0x000ea8000c1e1900 */
[----:B------:R-:W2:Y:S02]  /*0150*/  LDG.E R14, desc[UR8][R8.64] ;  /* 0x00000008080e7981 */ /* 0x000ea4000c1e1900 */
[----:B--2---:R-:W-:-:S13]  /*0160*/  ISETP.GT.AND P0, PT, R12, R14, PT ;  /* 0x0000000e0c00720c */ /* 0x004fda0003f04270 */
[----:B------:R-:W2:Y:S04]  /*0170*/  @P0 LDG.E R13, desc[UR8][R6.64+0x4] ;  /* 0x00000408060d0981 */ /* 0x000ea8000c1e1900 */
[----:B------:R-:W3:Y:S04]  /*0180*/  @!P0 LDG.E R15, desc[UR8][R8.64+0x4] ;  /* 0x00000408080f8981 */ /* 0x000ee8000c1e1900 */
[----:B--2---:R1:W-:Y:S04]  /*0190*/  @P0 STS.64 [R2], R12 ;  /* 0x0000000c02000388 */ /* 0x0043e80000000a00 */
[----:B---3--:R1:W-:Y:S01]  /*01a0*/  @!P0 STS.64 [R2], R14 ;  /* 0x0000000e02008388 */ /* 0x0083e20000000a00 */
[----:B------:R-:W-:Y:S05]  /*01b0*/  BRA `(.L_x_3) ;  /* 0x00000000001c7947 */ /* 0x000fea0003800000 */
.L_x_2:
[----:B------:R-:W-:-:S13]  /*01c0*/  ISETP.GE.U32.AND P0, PT, R4, UR6, PT ;  /* 0x0000000604007c0c */ /* 0x000fda000bf06070 */
[----:B------:R-:W-:Y:S05]  /*01d0*/  @P0 BRA `(.L_x_3) ;  /* 0x0000000000140947 */ /* 0x000fea0003800000 */
[----:B------:R-:W0:Y:S02]  /*01e0*/  LDC.64 R6, c[0x0][0x388] ;  /* 0x0000e200ff067b82 */ /* 0x000e240000000a00 */
[----:B0-----:R-:W-:-:S05]  /*01f0*/  IMAD.WIDE.U32 R6, R4, 0x8, R6 ;  /* 0x0000000804067825 */ /* 0x001fca00078e0006 */
[----:B------:R-:W2:Y:S04]  /*0200*/  LDG.E R8, desc[UR8][R6.64] ;  /* 0x0000000806087981 */ /* 0x000ea8000c1e1900 */
[----:B------:R-:W2:Y:S04]  /*0210*/  LDG.E R9, desc[UR8][R6.64+0x4] ;  /* 0x0000040806097981 */ /* 0x000ea8000c1e1900 */
[----:B--2---:R0:W-:Y:S02]  /*0220*/  STS.64 [R2], R8 ;  /* 0x0000000802007388 */ /* 0x0041e40000000a00 */
.L_x_3:
[----:B------:R-:W-:Y:S05]  /*0230*/  BSYNC.RECONVERGENT B0 ;  /* 0x0000000000007941 */ /* 0x000fea0003800200 */
.L_x_1:
[----:B------:R-:W-:Y:S01]  /*0240*/  BAR.SYNC.DEFER_BLOCKING 0x0 ;  /* 0x0000000000007b1d */ /* 0x000fe20000010000 */
[----:B------:R-:W-:-:S13]  /*0250*/  ISETP.GE.U32.AND P0, PT, R11, 0x42, PT ;  /* 0x000000420b00780c */ /* 0x000fda0003f06070 */
[----:B------:R-:W-:Y:S05]  /*0260*/  @!P0 BRA `(.L_x_4) ;  /* 0x0000000000448947 */ /* 0x000fea0003800000 */
[----:B------:R-:W2:Y:S02]  /*0270*/  LDCU UR6, c[0x0][0x380] ;  /* 0x00007000ff0677ac */ /* 0x000ea40008000800 */
.L_x_7:
[--C-:B------:R-:W-:Y:S01]  /*0280*/  IMAD.MOV.U32 R6, RZ, RZ, R11.reuse ;  /* 0x000000ffff067224 */ /* 0x100fe200078e000b */
[----:B------:R-:W-:Y:S01]  /*0290*/  SHF.R.U32.HI R11, RZ, 0x1, R11 ;  /* 0x00000001ff0b7819 */ /* 0x000fe2000001160b */
[----:B------:R-:W-:Y:S03]  /*02a0*/  BSSY.RECONVERGENT B0, `(.L_x_5) ;  /* 0x000000a000007945 */ /* 0x000fe60003800200 */
[----:B------:R-:W-:Y:S01]  /*02b0*/  ISETP.GE.U32.AND P0, PT, R3, R11, PT ;  /* 0x0000000b0300720c */ /* 0x000fe20003f06070 */
[----:B------:R-:W-:-:S05]  /*02c0*/  IMAD.IADD R5, R4, 0x1, R11 ;  /* 0x0000000104057824 */ /* 0x000fca00078e020b */
[----:B--2---:R-:W-:-:S13]  /*02d0*/  ISETP.GE.U32.OR P0, PT, R5, UR6, P0 ;  /* 0x0000000605007c0c */ /* 0x004fda0008706470 */
[----:B------:R-:W-:Y:S05]  /*02e0*/  @P0 BRA `(.L_x_6) ;  /* 0x0000000000140947 */ /* 0x000fea0003800000 */
[----:B------:R-:W-:Y:S01]  /*02f0*/  IMAD R7, R11, 0x8, R2 ;  /* 0x000000080b077824 */ /* 0x000fe200078e0202 */
[----:B------:R-:W-:Y:S04]  /*0300*/  LDS R5, [R2] ;  /* 0x0000000002057984 */ /* 0x000fe80000000800 */
[----:B0-----:R-:W0:Y:S02]  /*0310*/  LDS.64 R8, [R7] ;  /* 0x0000000007087984 */ /* 0x001e240000000a00 */
[----:B0-----:R-:W-:-:S13]  /*0320*/  ISETP.GT.AND P0, PT, R5, R8, PT ;  /* 0x000000080500720c */ /* 0x001fda0003f04270 */
[----:B------:R2:W-:Y:S02]  /*0330*/  @!P0 STS.64 [R2], R8 ;  /* 0x0000000802008388 */ /* 0x0005e40000000a00 */
.L_x_6:
[----:B------:R-:W-:Y:S05]  /*0340*/  BSYNC.RECONVERGENT B0 ;  /* 0x0000000000007941 */ /* 0x000fea0003800200 */
.L_x_5:
[----:B------:R-:W-:Y:S01]  /*0350*/  BAR.SYNC.DEFER_BLOCKING 0x0 ;  /* 0x0000000000007b1d */ /* 0x000fe20000010000 */
[----:B------:R-:W-:-:S13]  /*0360*/  ISETP.GT.U32.AND P0, PT, R6, 0x83, PT ;  /* 0x000000830600780c */ /* 0x000fda0003f04070 */
[----:B------:R-:W-:Y:S05]  /*0370*/  @P0 BRA `(.L_x_7) ;  /* 0xfffffffc00c00947 */ /* 0x000fea000383ffff */
.L_x_4:
[----:B------:R-:W-:-:S13]  /*0380*/  ISETP.GT.U32.AND P0, PT, R3, 0x1f, PT ;  /* 0x0000001f0300780c */ /* 0x000fda0003f04070 */
[----:B------:R-:W-:Y:S05]  /*0390*/  @P0 EXIT ;  /* 0x000000000000094d */ /* 0x000fea0003800000 */
[C---:B------:R-:W-:Y:S01]  /*03a0*/  VIADD R5, R4.reuse, 0x20 ;  /* 0x0000002004057836 */ /* 0x040fe20000000000 */
[----:B------:R-:W-:Y:S01]  /*03b0*/  ISETP.NE.AND P0, PT, R3, RZ, PT ;  /* 0x000000ff0300720c */ /* 0x000fe20003f05270 */
[C---:B------:R-:W-:Y:S01]  /*03c0*/  VIADD R6, R4.reuse, 0x10 ;  /* 0x0000001004067836 */ /* 0x040fe20000000000 */
[----:B------:R-:W-:Y:S01]  /*03d0*/  BSSY.RECONVERGENT B0, `(.L_x_8) ;  /* 0x0000010000007945 */ /* 0x000fe20003800200 */
[C---:B------:R-:W-:Y:S01]  /*03e0*/  VIADD R3, R4.reuse, 0x8 ;  /* 0x0000000804037836 */ /* 0x040fe20000000000 */
[----:B------:R-:W-:Y:S01]  /*03f0*/  ISETP.GE.U32.AND P6, PT, R5, UR6, PT ;  /* 0x0000000605007c0c */ /* 0x000fe2000bfc6070 */
[----:B------:R-:W-:Y:S01]  /*0400*/  VIADD R5, R4, 0x4 ;  /* 0x0000000404057836 */ /* 0x000fe20000000000 */
[----:B------:R-:W-:Y:S01]  /*0410*/  ISETP.GE.U32.AND P1, PT, R6, UR6, PT ;  /* 0x0000000606007c0c */ /* 0x000fe2000bf26070 */
[C---:B------:R-:W-:Y:S01]  /*0420*/  VIADD R6, R4.reuse, 0x2 ;  /* 0x0000000204067836 */ /* 0x040fe20000000000 */
[----:B------:R-:W-:Y:S01]  /*0430*/  ISETP.GE.U32.AND P2, PT, R3, UR6, PT ;  /* 0x0000000603007c0c */ /* 0x000fe2000bf46070 */
[----:B------:R-:W-:Y:S01]  /*0440*/  VIADD R4, R4, 0x1 ;  /* 0x0000000104047836 */ /* 0x000fe20000000000 */
[----:B------:R-:W-:-:S02]  /*0450*/  ISETP.GE.U32.AND P3, PT, R5, UR6, PT ;  /* 0x0000000605007c0c */ /* 0x000fc4000bf66070 */
[----:B------:R-:W-:Y:S02]  /*0460*/  ISETP.GE.U32.AND P4, PT, R6, UR6, PT ;  /* 0x0000000606007c0c */ /* 0x000fe4000bf86070 */
[----:B------:R-:W-:-:S03]  /*0470*/  ISETP.GE.U32.AND P5, PT, R4, UR6, PT ;  /* 0x0000000604007c0c */ /* 0x000fc6000bfa6070 */
[----:B------:R-:W-:Y:S10]  /*0480*/  @P6 BRA `(.L_x_9) ;  /* 0x0000000000106947 */ /* 0x000ff40003800000 */
[----:B------:R-:W-:Y:S04]  /*0490*/  LDS R3, [R2] ;  /* 0x0000000002037984 */ /* 0x000fe80000000800 */
[----:B------:R-:W3:Y:S02]  /*04a0*/  LDS.64 R4, [R2+0x100] ;  /* 0x0001000002047984 */ /* 0x000ee40000000a00 */
[----:B---3--:R-:W-:-:S13]  /*04b0*/  ISETP.GT.AND P6, PT, R3, R4, PT ;  /* 0x000000040300720c */ /* 0x008fda0003fc4270 */
[----:B------:R3:W-:Y:S02]  /*04c0*/  @!P6 STS.64 [R2], R4 ;  /* 0x000000040200e388 */ /* 0x0007e40000000a00 */
.L_x_9:
[----:B------:R-:W-:Y:S05]  /*04d0*/  BSYNC.RECONVERGENT B0 ;  /* 0x0000000000007941 */ /* 0x000fea0003800200 */
.L_x_8:
[----:B------:R-:W-:Y:S04]  /*04e0*/  BSSY.RECONVERGENT B0, `(.L_x_10) ;  /* 0x0000006000007945 */ /* 0x000fe80003800200 */
[----:B------:R-:W-:Y:S05]  /*04f0*/  @P1 BRA `(.L_x_11) ;  /* 0x0000000000101947 */ /* 0x000fea0003800000 */
[----:B------:R-:W-:Y:S04]  /*0500*/  LDS R3, [R2] ;  /* 0x0000000002037984 */ /* 0x000fe80000000800 */
[----:B---3--:R-:W3:Y:S02]  /*0510*/  LDS.64 R4, [R2+0x80] ;  /* 0x0000800002047984 */ /* 0x008ee40000000a00 */
[----:B---3--:R-:W-:-:S13]  /*0520*/  ISETP.GT.AND P1, PT, R3, R4, PT ;  /* 0x000000040300720c */ /* 0x008fda0003f24270 */
[----:B------:R4:W-:Y:S02]  /*0530*/  @!P1 STS.64 [R2], R4 ;  /* 0x0000000402009388 */ /* 0x0009e40000000a00 */
.L_x_11:
[----:B------:R-:W-:Y:S05]  /*0540*/  BSYNC.RECONVERGENT B0 ;  /* 0x0000000000007941 */ /* 0x000fea0003800200 */
.L_x_10:
[----:B------:R-:W-:Y:S04]  /*0550*/  BSSY.RECONVERGENT B0, `(.L_x_12) ;  /* 0x0000006000007945 */ /* 0x000fe80003800200 */
[----:B------:R-:W-:Y:S05]  /*0560*/  @P2 BRA `(.L_x_13) ;  /* 0x0000000000102947 */ /* 0x000fea0003800000 */
[----:B------:R-:W-:Y:S04]  /*0570*/  LDS R3, [R2] ;  /* 0x0000000002037984 */ /* 0x000fe80000000800 */
[----:B---34-:R-:W3:Y:S02]  /*0580*/  LDS.64 R4, [R2+0x40] ;  /* 0x0000400002047984 */ /* 0x018ee40000000a00 */
[----:B---3--:R-:W-:-:S13]  /*0590*/  ISETP.GT.AND P1, PT, R3, R4, PT ;  /* 0x000000040300720c */ /* 0x008fda0003f24270 */
[----:B------:R3:W-:Y:S02]  /*05a0*/  @!P1 STS.64 [R2], R4 ;  /* 0x0000000402009388 */ /* 0x0007e40000000a00 */
.L_x_13:
[----:B------:R-:W-:Y:S05]  /*05b0*/  BSYNC.RECONVERGENT B0 ;  /* 0x0000000000007941 */ /* 0x000fea0003800200 */
.L_x_12:
[----:B------:R-:W-:Y:S04]  /*05c0*/  BSSY.RECONVERGENT B0, `(.L_x_14) ;  /* 0x0000006000007945 */ /* 0x000fe80003800200 */
[----:B------:R-:W-:Y:S05]  /*05d0*/  @P3 BRA `(.L_x_15) ;  /* 0x0000000000103947 */ /* 0x000fea0003800000 */
[----:B------:R-:W-:Y:S04]  /*05e0*/  LDS R3, [R2] ;  /* 0x0000000002037984 */ /* 0x000fe80000000800 */
[----:B---34-:R-:W3:Y:S02]  /*05f0*/  LDS.64 R4, [R2+0x20] ;  /* 0x0000200002047984 */ /* 0x018ee40000000a00 */
[----:B---3--:R-:W-:-:S13]  /*0600*/  ISETP.GT.AND P1, PT, R3, R4, PT ;  /* 0x000000040300720c */ /* 0x008fda0003f24270 */
[----:B------:R3:W-:Y:S02]  /*0610*/  @!P1 STS.64 [R2], R4 ;  /* 0x0000000402009388 */ /* 0x0007e40000000a00 */
.L_x_15:
[----:B------:R-:W-:Y:S05]  /*0620*/  BSYNC.RECONVERGENT B0 ;  /* 0x0000000000007941 */ /* 0x000fea0003800200 */
.L_x_14:
[----:B------:R-:W-:Y:S04]  /*0630*/  BSSY.RECONVERGENT B0, `(.L_x_16) ;  /* 0x0000006000007945 */ /* 0x000fe80003800200 */
[----:B------:R-:W-:Y:S05]  /*0640*/  @P4 BRA `(.L_x_17) ;  /* 0x0000000000104947 */ /* 0x000fea0003800000 */
[----:B------:R-:W-:Y:S04]  /*0650*/  LDS R3, [R2] ;  /* 0x0000000002037984 */ /* 0x000fe80000000800 */
[----:B---34-:R-:W3:Y:S02]  /*0660*/  LDS.64 R4, [R2+0x10] ;  /* 0x0000100002047984 */ /* 0x018ee40000000a00 */
[----:B---3--:R-:W-:-:S13]  /*0670*/  ISETP.GT.AND P1, PT, R3, R4, PT ;  /* 0x000000040300720c */ /* 0x008fda0003f24270 */
[----:B------:R3:W-:Y:S02]  /*0680*/  @!P1 STS.64 [R2], R4 ;  /* 0x0000000402009388 */ /* 0x0007e40000000a00 */
.L_x_17:
[----:B------:R-:W-:Y:S05]  /*0690*/  BSYNC.RECONVERGENT B0 ;  /* 0x0000000000007941 */ /* 0x000fea0003800200 */
.L_x_16:
[----:B------:R-:W-:Y:S04]  /*06a0*/  BSSY.RECONVERGENT B0, `(.L_x_18) ;  /* 0x0000006000007945 */ /* 0x000fe80003800200 */
[----:B------:R-:W-:Y:S05]  /*06b0*/  @P5 BRA `(.L_x_19) ;  /* 0x0000000000105947 */ /* 0x000fea0003800000 */
[----:B------:R-:W-:Y:S04]  /*06c0*/  LDS R3, [R2] ;  /* 0x0000000002037984 */ /* 0x000fe80000000800 */
[----:B---34-:R-:W3:Y:S02]  /*06d0*/  LDS.64 R4, [R2+0x8] ;  /* 0x0000080002047984 */ /* 0x018ee40000000a00 */
[----:B---3--:R-:W-:-:S13]  /*06e0*/  ISETP.GT.AND P1, PT, R3, R4, PT ;  /* 0x000000040300720c */ /* 0x008fda0003f24270 */
[----:B------:R3:W-:Y:S02]  /*06f0*/  @!P1 STS.64 [R2], R4 ;  /* 0x0000000402009388 */ /* 0x0007e40000000a00 */
.L_x_19:
[----:B------:R-:W-:Y:S05]  /*0700*/  BSYNC.RECONVERGENT B0 ;  /* 0x0000000000007941 */ /* 0x000fea0003800200 */
.L_x_18:
[----:B------:R-:W-:Y:S05]  /*0710*/  @P0 EXIT ;  /* 0x000000000000094d */ /* 0x000fea0003800000 */
[----:B------:R-:W5:Y:S01]  /*0720*/  S2UR UR5, SR_CgaCtaId ;  /* 0x00000000000579c3 */ /* 0x000f620000008800 */
[----:B------:R-:W-:-:S07]  /*0730*/  UMOV UR4, 0x400 ;  /* 0x0000040000047882 */ /* 0x000fce0000000000 */
[----:B01234-:R-:W0:Y:S01]  /*0740*/  LDC.64 R2, c[0x0][0x390] ;  /* 0x0000e400ff027b82 */ /* 0x01fe220000000a00 */
[----:B-----5:R-:W-:Y:S01]  /*0750*/  ULEA UR4, UR5, UR4, 0x18 ;  /* 0x0000000405047291 */ /* 0x020fe2000f8ec0ff */
[----:B0-----:R-:W-:-:S08]  /*0760*/  IMAD.WIDE.U32 R2, R0, 0x8, R2 ;  /* 0x0000000800027825 */ /* 0x001fd000078e0002 */
[----:B------:R-:W0:Y:S04]  /*0770*/  LDS.64 R4, [UR4] ;  /* 0x00000004ff047984 */ /* 0x000e280008000a00 */
[----:B0-----:R-:W-:Y:S04]  /*0780*/  STG.E desc[UR8][R2.64], R4 ;  /* 0x0000000402007986 */ /* 0x001fe8000c101908 */
[----:B------:R-:W-:Y:S01]  /*0790*/  STG.E desc[UR8][R2.64+0x4], R5 ;  /* 0x0000040502007986 */ /* 0x000fe2000c101908 */
[----:B------:R-:W-:Y:S05]  /*07a0*/  EXIT ;  /* 0x000000000000794d */ /* 0x000fea0003800000 */
.L_x_20:
        /* <DEDUP_REMOVED lines=13> */
.L_x_22:


//--------------------- .nv.shared._Z10swapKerneliP6numberS0_ --------------------------
	.section	.nv.shared._Z10swapKerneliP6numberS0_,"aw",@nobits
	.sectionflags	@""
	.align	16
	.zero		1024


//--------------------- .nv.shared.reserved.0     --------------------------
	.section	.nv.shared.reserved.0,"aw",@nobits
	.weak		__nv_reservedSMEM_offset_0_alias
	.size		__nv_reservedSMEM_offset_0_alias, 0, 64
	.other		__nv_reservedSMEM_offset_0_alias,@"STO_CUDA_RESERVED_SHARED STV_DEFAULT"
__nv_reservedSMEM_offset_0_alias:
	.zero		0
	.zero		64


//--------------------- .nv.shared._Z12reduceKerneliP6numberS0_ --------------------------
	.section	.nv.shared._Z12reduceKerneliP6numberS0_,"aw",@nobits
	.sectionflags	@""
	.align	16
	.zero		1024


//--------------------- .nv.constant0._Z10swapKerneliP6numberS0_ --------------------------
	.section	.nv.constant0._Z10swapKerneliP6numberS0_,"a",@progbits
	.sectionflags	@""
	.align	4
.nv.constant0._Z10swapKerneliP6numberS0_:
	.zero		920


//--------------------- .nv.constant0._Z12reduceKerneliP6numberS0_ --------------------------
	.section	.nv.constant0._Z12reduceKerneliP6numberS0_,"a",@progbits
	.sectionflags	@""
	.align	4
.nv.constant0._Z12reduceKerneliP6numberS0_:
	.zero		920


//--------------------- SYMBOLS --------------------------

	.type		.nv.reservedSmem.offset0,@object
	.size		.nv.reservedSmem.offset0,0x4
	.type		.nv.reservedSmem.cap,@object
	.size		.nv.reservedSmem.cap,0x4
